//
// Generated by NVIDIA NVVM Compiler
//
// Compiler Build ID: CL-36424714
// Cuda compilation tools, release 13.0, V13.0.88
// Based on NVVM 20.0.0
//

.version 9.0
.target sm_100
.address_size 64

	// .globl	_Z20applyConvolutionCUDAPhS_iiiPf

.visible .entry _Z20applyConvolutionCUDAPhS_iiiPf(
	.param .u64 .ptr .align 1 _Z20applyConvolutionCUDAPhS_iiiPf_param_0,
	.param .u64 .ptr .align 1 _Z20applyConvolutionCUDAPhS_iiiPf_param_1,
	.param .u32 _Z20applyConvolutionCUDAPhS_iiiPf_param_2,
	.param .u32 _Z20applyConvolutionCUDAPhS_iiiPf_param_3,
	.param .u32 _Z20applyConvolutionCUDAPhS_iiiPf_param_4,
	.param .u64 .ptr .align 1 _Z20applyConvolutionCUDAPhS_iiiPf_param_5
)
{
	.reg .pred 	%p<11>;
	.reg .b16 	%rs<10>;
	.reg .b32 	%r<50>;
	.reg .b32 	%f<28>;
	.reg .b64 	%rd<23>;

	ld.param.u64 	%rd5, [_Z20applyConvolutionCUDAPhS_iiiPf_param_0];
	ld.param.u64 	%rd6, [_Z20applyConvolutionCUDAPhS_iiiPf_param_1];
	ld.param.u32 	%r20, [_Z20applyConvolutionCUDAPhS_iiiPf_param_2];
	ld.param.u32 	%r21, [_Z20applyConvolutionCUDAPhS_iiiPf_param_3];
	ld.param.u32 	%r19, [_Z20applyConvolutionCUDAPhS_iiiPf_param_4];
	ld.param.u64 	%rd7, [_Z20applyConvolutionCUDAPhS_iiiPf_param_5];
	mov.u32 	%r23, %ctaid.x;
	mov.u32 	%r24, %ntid.x;
	mov.u32 	%r25, %tid.x;
	mad.lo.s32 	%r26, %r23, %r24, %r25;
	mov.u32 	%r27, %ctaid.y;
	mov.u32 	%r28, %ntid.y;
	mov.u32 	%r29, %tid.y;
	mad.lo.s32 	%r30, %r27, %r28, %r29;
	setp.lt.s32 	%p1, %r26, 1;
	add.s32 	%r31, %r20, -1;
	setp.ge.s32 	%p2, %r26, %r31;
	or.pred  	%p3, %p1, %p2;
	setp.eq.s32 	%p4, %r30, 0;
	or.pred  	%p5, %p4, %p3;
	add.s32 	%r32, %r21, -1;
	setp.ge.s32 	%p6, %r30, %r32;
	or.pred  	%p7, %p5, %p6;
	setp.lt.s32 	%p8, %r19, 1;
	or.pred  	%p9, %p7, %p8;
	@%p9 bra 	$L__BB0_3;
	cvta.to.global.u64 	%rd1, %rd7;
	cvta.to.global.u64 	%rd2, %rd5;
	mul.lo.s32 	%r33, %r20, %r30;
	add.s32 	%r34, %r26, -1;
	add.s32 	%r35, %r33, %r20;
	add.s32 	%r36, %r34, %r35;
	mul.lo.s32 	%r49, %r36, %r19;
	shl.b32 	%r37, %r20, 1;
	sub.s32 	%r38, %r35, %r37;
	add.s32 	%r39, %r34, %r38;
	mul.lo.s32 	%r46, %r39, %r19;
	add.s32 	%r40, %r34, %r33;
	mul.lo.s32 	%r47, %r40, %r19;
	mul.wide.u32 	%rd3, %r19, 2;
	add.s32 	%r41, %r26, %r33;
	mul.lo.s32 	%r48, %r19, %r41;
	neg.s32 	%r45, %r19;
	cvta.to.global.u64 	%rd4, %rd6;
	cvt.u64.u32 	%rd8, %r19;
$L__BB0_2:
	cvt.s64.s32 	%rd9, %r49;
	add.s64 	%rd10, %rd2, %rd9;
	cvt.s64.s32 	%rd11, %r48;
	add.s64 	%rd12, %rd4, %rd11;
	cvt.s64.s32 	%rd13, %r47;
	add.s64 	%rd14, %rd2, %rd13;
	cvt.s64.s32 	%rd15, %r46;
	add.s64 	%rd16, %rd2, %rd15;
	ld.global.u8 	%rs1, [%rd16];
	cvt.rn.f32.u16 	%f1, %rs1;
	ld.global.f32 	%f2, [%rd1];
	fma.rn.f32 	%f3, %f2, %f1, 0f00000000;
	add.s64 	%rd17, %rd16, %rd8;
	ld.global.u8 	%rs2, [%rd17];
	cvt.rn.f32.u16 	%f4, %rs2;
	ld.global.f32 	%f5, [%rd1+4];
	fma.rn.f32 	%f6, %f5, %f4, %f3;
	add.s64 	%rd18, %rd16, %rd3;
	ld.global.u8 	%rs3, [%rd18];
	cvt.rn.f32.u16 	%f7, %rs3;
	ld.global.f32 	%f8, [%rd1+8];
	fma.rn.f32 	%f9, %f8, %f7, %f6;
	ld.global.u8 	%rs4, [%rd14];
	cvt.rn.f32.u16 	%f10, %rs4;
	ld.global.f32 	%f11, [%rd1+12];
	fma.rn.f32 	%f12, %f11, %f10, %f9;
	add.s64 	%rd19, %rd14, %rd8;
	ld.global.u8 	%rs5, [%rd19];
	cvt.rn.f32.u16 	%f13, %rs5;
	ld.global.f32 	%f14, [%rd1+16];
	fma.rn.f32 	%f15, %f14, %f13, %f12;
	add.s64 	%rd20, %rd14, %rd3;
	ld.global.u8 	%rs6, [%rd20];
	cvt.rn.f32.u16 	%f16, %rs6;
	ld.global.f32 	%f17, [%rd1+20];
	fma.rn.f32 	%f18, %f17, %f16, %f15;
	ld.global.u8 	%rs7, [%rd10];
	cvt.rn.f32.u16 	%f19, %rs7;
	ld.global.f32 	%f20, [%rd1+24];
	fma.rn.f32 	%f21, %f20, %f19, %f18;
	add.s64 	%rd21, %rd10, %rd8;
	ld.global.u8 	%rs8, [%rd21];
	cvt.rn.f32.u16 	%f22, %rs8;
	ld.global.f32 	%f23, [%rd1+28];
	fma.rn.f32 	%f24, %f23, %f22, %f21;
	add.s64 	%rd22, %rd10, %rd3;
	ld.global.u8 	%rs9, [%rd22];
	cvt.rn.f32.u16 	%f25, %rs9;
	ld.global.f32 	%f26, [%rd1+32];
	fma.rn.f32 	%f27, %f26, %f25, %f24;
	cvt.rzi.s32.f32 	%r42, %f27;
	max.s32 	%r43, %r42, 0;
	min.s32 	%r44, %r43, 255;
	st.global.u8 	[%rd12], %r44;
	add.s32 	%r49, %r49, 1;
	add.s32 	%r48, %r48, 1;
	add.s32 	%r47, %r47, 1;
	add.s32 	%r46, %r46, 1;
	add.s32 	%r45, %r45, 1;
	setp.ne.s32 	%p10, %r45, 0;
	@%p10 bra 	$L__BB0_2;
$L__BB0_3:
	ret;

}


// ===== COMPILED SASS (sm_100) =====

	.target	sm_100

	.elftype	@"ET_EXEC"


//--------------------- .note.nv.tkinfo           --------------------------
	.section	.note.nv.tkinfo,"",@"SHT_NOTE"
	.sectionflags	@"SHF_NOTE_NV_TKINFO"
	.tkinfo
        /*0018*/ 	.word	0x00000002
        /*0030*/ 	.string	""
        /*0030*/ 	.string	"ptxas"
        /*0030*/ 	.string	"Cuda compilation tools, release 13.0, V13.0.88"
        /*0030*/ 	.string	"Build cuda_13.0.r13.0/compiler.36424714_0"
        /*0030*/ 	.string	"-arch sm_100 -m 64 "



//--------------------- .note.nv.cuinfo           --------------------------
	.section	.note.nv.cuinfo,"",@"SHT_NOTE"
	.sectionflags	@"SHF_NOTE_NV_CUINFO"
        /*0018*/ 	.short	0x0002
        /*001a*/ 	.short	0x0064
        /*001c*/ 	.short	0x0082
	.zero		2


//--------------------- .nv.info                  --------------------------
	.section	.nv.info,"",@"SHT_CUDA_INFO"
	.align	4


	//----- nvinfo : EIATTR_REGCOUNT
	.align		4
        /*0000*/ 	.byte	0x04, 0x2f
        /*0002*/ 	.short	(.L_1 - .L_0)
	.align		4
.L_0:
        /*0004*/ 	.word	index@(_Z20applyConvolutionCUDAPhS_iiiPf)
        /*0008*/ 	.word	0x00000020


	//----- nvinfo : EIATTR_FRAME_SIZE
	.align		4
.L_1:
        /*000c*/ 	.byte	0x04, 0x11
        /*000e*/ 	.short	(.L_3 - .L_2)
	.align		4
.L_2:
        /*0010*/ 	.word	index@(_Z20applyConvolutionCUDAPhS_iiiPf)
        /*0014*/ 	.word	0x00000000


	//----- nvinfo : EIATTR_MIN_STACK_SIZE
	.align		4
.L_3:
        /*0018*/ 	.byte	0x04, 0x12
        /*001a*/ 	.short	(.L_5 - .L_4)
	.align		4
.L_4:
        /*001c*/ 	.word	index@(_Z20applyConvolutionCUDAPhS_iiiPf)
        /*0020*/ 	.word	0x00000000
.L_5:


//--------------------- .nv.compat                --------------------------
	.section	.nv.compat,"",@"SHT_CUDA_COMPAT_INFO"
	.align	4
        /*0000*/ 	.byte	0x02, 0x09, 0x00, 0x00, 0x02, 0x02, 0x01, 0x00, 0x02, 0x05, 0x05, 0x00, 0x03, 0x07, 0x01, 0x01
        /*0010*/ 	.byte	0x02, 0x03, 0x00, 0x00, 0x02, 0x06, 0x01, 0x00, 0x04, 0x0b, 0x08, 0x00, 0x09, 0x00, 0x00, 0x00
        /*0020*/ 	.byte	0x00, 0x00, 0x00, 0x00


//--------------------- .nv.info._Z20applyConvolutionCUDAPhS_iiiPf --------------------------
	.section	.nv.info._Z20applyConvolutionCUDAPhS_iiiPf,"",@"SHT_CUDA_INFO"
	.sectionflags	@""
	.align	4


	//----- nvinfo : EIATTR_CUDA_API_VERSION
	.align		4
        /*0000*/ 	.byte	0x04, 0x37
        /*0002*/ 	.short	(.L_7 - .L_6)
.L_6:
        /*0004*/ 	.word	0x00000082


	//----- nvinfo : EIATTR_KPARAM_INFO
	.align		4
.L_7:
        /*0008*/ 	.byte	0x04, 0x17
        /*000a*/ 	.short	(.L_9 - .L_8)
.L_8:
        /*000c*/ 	.word	0x00000000
        /*0010*/ 	.short	0x0005
        /*0012*/ 	.short	0x0020
        /*0014*/ 	.byte	0x00, 0xf5, 0x21, 0x00


	//----- nvinfo : EIATTR_KPARAM_INFO
	.align		4
.L_9:
        /*0018*/ 	.byte	0x04, 0x17
        /*001a*/ 	.short	(.L_11 - .L_10)
.L_10:
        /*001c*/ 	.word	0x00000000
        /*0020*/ 	.short	0x0004
        /*0022*/ 	.short	0x0018
        /*0024*/ 	.byte	0x00, 0xf0, 0x11, 0x00


	//----- nvinfo : EIATTR_KPARAM_INFO
	.align		4
.L_11:
        /*0028*/ 	.byte	0x04, 0x17
        /*002a*/ 	.short	(.L_13 - .L_12)
.L_12:
        /*002c*/ 	.word	0x00000000
        /*0030*/ 	.short	0x0003
        /*0032*/ 	.short	0x0014
        /*0034*/ 	.byte	0x00, 0xf0, 0x11, 0x00


	//----- nvinfo : EIATTR_KPARAM_INFO
	.align		4
.L_13:
        /*0038*/ 	.byte	0x04, 0x17
        /*003a*/ 	.short	(.L_15 - .L_14)
.L_14:
        /*003c*/ 	.word	0x00000000
        /*0040*/ 	.short	0x0002
        /*0042*/ 	.short	0x0010
        /*0044*/ 	.byte	0x00, 0xf0, 0x11, 0x00


	//----- nvinfo : EIATTR_KPARAM_INFO
	.align		4
.L_15:
        /*0048*/ 	.byte	0x04, 0x17
        /*004a*/ 	.short	(.L_17 - .L_16)
.L_16:
        /*004c*/ 	.word	0x00000000
        /*0050*/ 	.short	0x0001
        /*0052*/ 	.short	0x0008
        /*0054*/ 	.byte	0x00, 0xf5, 0x21, 0x00


	//----- nvinfo : EIATTR_KPARAM_INFO
	.align		4
.L_17:
        /*0058*/ 	.byte	0x04, 0x17
        /*005a*/ 	.short	(.L_19 - .L_18)
.L_18:
        /*005c*/ 	.word	0x00000000
        /*0060*/ 	.short	0x0000
        /*0062*/ 	.short	0x0000
        /*0064*/ 	.byte	0x00, 0xf5, 0x21, 0x00


	//----- nvinfo : EIATTR_SPARSE_MMA_MASK
	.align		4
.L_19:
        /*0068*/ 	.byte	0x03, 0x50
        /*006a*/ 	.short	0x0000


	//----- nvinfo : EIATTR_MAXREG_COUNT
	.align		4
        /*006c*/ 	.byte	0x03, 0x1b
        /*006e*/ 	.short	0x00ff


	//----- nvinfo : EIATTR_MERCURY_ISA_VERSION
	.align		4
        /*0070*/ 	.byte	0x03, 0x5f
        /*0072*/ 	.short	0x0101


	//----- nvinfo : EIATTR_VRC_CTA_INIT_COUNT
	.align		4
        /*0074*/ 	.byte	0x02, 0x4a
	.zero		1
	.zero		1


	//----- nvinfo : EIATTR_EXIT_INSTR_OFFSETS
	.align		4
        /*0078*/ 	.byte	0x04, 0x1c
        /*007a*/ 	.short	(.L_21 - .L_20)


	//   ....[0]....
.L_20:
        /*007c*/ 	.word	0x00000120


	//   ....[1]....
        /*0080*/ 	.word	0x00000630


	//----- nvinfo : EIATTR_CBANK_PARAM_SIZE
	.align		4
.L_21:
        /*0084*/ 	.byte	0x03, 0x19
        /*0086*/ 	.short	0x0028


	//----- nvinfo : EIATTR_PARAM_CBANK
	.align		4
        /*0088*/ 	.byte	0x04, 0x0a
        /*008a*/ 	.short	(.L_23 - .L_22)
	.align		4
.L_22:
        /*008c*/ 	.word	index@(.nv.constant0._Z20applyConvolutionCUDAPhS_iiiPf)
        /*0090*/ 	.short	0x0380
        /*0092*/ 	.short	0x0028


	//----- nvinfo : EIATTR_SW_WAR
	.align		4
.L_23:
        /*0094*/ 	.byte	0x04, 0x36
        /*0096*/ 	.short	(.L_25 - .L_24)
.L_24:
        /*0098*/ 	.word	0x00000008
.L_25:


//--------------------- .nv.callgraph             --------------------------
	.section	.nv.callgraph,"",@"SHT_CUDA_CALLGRAPH"
	.align	4
	.sectionentsize	8
	.align		4
        /*0000*/ 	.word	0x00000000
	.align		4
        /*0004*/ 	.word	0xffffffff
	.align		4
        /*0008*/ 	.word	0x00000000
	.align		4
        /*000c*/ 	.word	0xfffffffe
	.align		4
        /*0010*/ 	.word	0x00000000
	.align		4
        /*0014*/ 	.word	0xfffffffd
	.align		4
        /*0018*/ 	.word	0x00000000
	.align		4
        /*001c*/ 	.word	0xfffffffc


//--------------------- .text._Z20applyConvolutionCUDAPhS_iiiPf --------------------------
	.section	.text._Z20applyConvolutionCUDAPhS_iiiPf,"ax",@progbits
	.align	128
        .global         _Z20applyConvolutionCUDAPhS_iiiPf
        .type           _Z20applyConvolutionCUDAPhS_iiiPf,@function
        .size           _Z20applyConvolutionCUDAPhS_iiiPf,(.L_x_2 - _Z20applyConvolutionCUDAPhS_iiiPf)
        .other          _Z20applyConvolutionCUDAPhS_iiiPf,@"STO_CUDA_ENTRY STV_DEFAULT"
_Z20applyConvolutionCUDAPhS_iiiPf:
.text._Z20applyConvolutionCUDAPhS_iiiPf:
[----:B------:R-:W-:Y:S01]  /*0000*/  LDC R1, c[0x0][0x37c] ;  /* 0x0000df00ff017b82 */ /* 0x000fe20000000800 */
[----:B------:R-:W0:Y:S07]  /*0010*/  S2R R0, SR_TID.X ;  /* 0x0000000000007919 */ /* 0x000e2e0000002100 */
[----:B------:R-:W0:Y:S01]  /*0020*/  S2UR UR4, SR_CTAID.X ;  /* 0x00000000000479c3 */ /* 0x000e220000002500 */
[----:B------:R-:W1:Y:S07]  /*0030*/  S2R R2, SR_TID.Y ;  /* 0x0000000000027919 */ /* 0x000e6e0000002200 */
[----:B------:R-:W0:Y:S08]  /*0040*/  LDC R7, c[0x0][0x360] ;  /* 0x0000d800ff077b82 */ /* 0x000e300000000800 */
[----:B------:R-:W2:Y:S08]  /*0050*/  LDC.64 R4, c[0x0][0x390] ;  /* 0x0000e400ff047b82 */ /* 0x000eb00000000a00 */
[----:B------:R-:W1:Y:S08]  /*0060*/  S2UR UR5, SR_CTAID.Y ;  /* 0x00000000000579c3 */ /* 0x000e700000002600 */
[----:B------:R-:W1:Y:S01]  /*0070*/  LDC R9, c[0x0][0x364] ;  /* 0x0000d900ff097b82 */ /* 0x000e620000000800 */
[----:B0-----:R-:W-:-:S07]  /*0080*/  IMAD R7, R7, UR4, R0 ;  /* 0x0000000407077c24 */ /* 0x001fce000f8e0200 */
[----:B------:R-:W0:Y:S01]  /*0090*/  LDC R17, c[0x0][0x398] ;  /* 0x0000e600ff117b82 */ /* 0x000e220000000800 */
[----:B--2---:R-:W-:-:S05]  /*00a0*/  VIADD R0, R4, 0xffffffff ;  /* 0xffffffff04007836 */ /* 0x004fca0000000000 */
[----:B------:R-:W-:Y:S01]  /*00b0*/  ISETP.GE.AND P0, PT, R7, R0, PT ;  /* 0x000000000700720c */ /* 0x000fe20003f06270 */
[----:B------:R-:W-:-:S03]  /*00c0*/  VIADD R0, R5, 0xffffffff ;  /* 0xffffffff05007836 */ /* 0x000fc60000000000 */
[----:B------:R-:W-:Y:S01]  /*00d0*/  ISETP.LT.OR P0, PT, R7, 0x1, P0 ;  /* 0x000000010700780c */ /* 0x000fe20000701670 */
[----:B-1----:R-:W-:-:S05]  /*00e0*/  IMAD R9, R9, UR5, R2 ;  /* 0x0000000509097c24 */ /* 0x002fca000f8e0202 */
[----:B------:R-:W-:-:S04]  /*00f0*/  ISETP.EQ.OR P0, PT, R9, RZ, P0 ;  /* 0x000000ff0900720c */ /* 0x000fc80000702670 */
[----:B------:R-:W-:-:S04]  /*0100*/  ISETP.GE.OR P0, PT, R9, R0, P0 ;  /* 0x000000000900720c */ /* 0x000fc80000706670 */
[----:B0-----:R-:W-:-:S13]  /*0110*/  ISETP.LT.OR P0, PT, R17, 0x1, P0 ;  /* 0x000000011100780c */ /* 0x001fda0000701670 */
[----:B------:R-:W-:Y:S05]  /*0120*/  @P0 EXIT ;  /* 0x000000000000094d */ /* 0x000fea0003800000 */
[----:B------:R-:W0:Y:S01]  /*0130*/  LDC.64 R2, c[0x0][0x3a0] ;  /* 0x0000e800ff027b82 */ /* 0x000e220000000a00 */
[----:B------:R-:W-:Y:S01]  /*0140*/  IADD3 R6, PT, PT, -R4, RZ, RZ ;  /* 0x000000ff04067210 */ /* 0x000fe20007ffe1ff */
[-C--:B------:R-:W-:Y:S01]  /*0150*/  IMAD R5, R9, R4.reuse, R4 ;  /* 0x0000000409057224 */ /* 0x080fe200078e0204 */
[----:B------:R-:W1:Y:S01]  /*0160*/  LDCU.64 UR4, c[0x0][0x358] ;  /* 0x00006b00ff0477ac */ /* 0x000e620008000a00 */
[----:B------:R-:W-:Y:S02]  /*0170*/  VIADD R0, R7, 0xffffffff ;  /* 0xffffffff07007836 */ /* 0x000fe40000000000 */
[----:B------:R-:W-:Y:S01]  /*0180*/  IMAD R11, R6, 0x2, R5 ;  /* 0x00000002060b7824 */ /* 0x000fe200078e0205 */
[----:B------:R-:W2:Y:S01]  /*0190*/  LDCU.128 UR8, c[0x0][0x380] ;  /* 0x00007000ff0877ac */ /* 0x000ea20008000c00 */
[CC--:B------:R-:W-:Y:S01]  /*01a0*/  IMAD R6, R9.reuse, R4.reuse, R7 ;  /* 0x0000000409067224 */ /* 0x0c0fe200078e0207 */
[----:B------:R-:W-:Y:S01]  /*01b0*/  IADD3 R16, PT, PT, R0, R5, RZ ;  /* 0x0000000500107210 */ /* 0x000fe20007ffe0ff */
[----:B------:R-:W-:-:S02]  /*01c0*/  IMAD R4, R9, R4, R0 ;  /* 0x0000000409047224 */ /* 0x000fc400078e0200 */
[----:B------:R-:W-:Y:S02]  /*01d0*/  IMAD.IADD R0, R0, 0x1, R11 ;  /* 0x0000000100007824 */ /* 0x000fe400078e020b */
[----:B------:R-:W-:Y:S02]  /*01e0*/  IMAD.MOV R21, RZ, RZ, -R17 ;  /* 0x000000ffff157224 */ /* 0x000fe400078e0a11 */
[-C--:B------:R-:W-:Y:S02]  /*01f0*/  IMAD R19, R6, R17.reuse, RZ ;  /* 0x0000001106137224 */ /* 0x080fe400078e02ff */
[-C--:B------:R-:W-:Y:S02]  /*0200*/  IMAD R16, R16, R17.reuse, RZ ;  /* 0x0000001110107224 */ /* 0x080fe400078e02ff */
[-C--:B------:R-:W-:Y:S02]  /*0210*/  IMAD R18, R4, R17.reuse, RZ ;  /* 0x0000001104127224 */ /* 0x080fe400078e02ff */
[----:B-1----:R-:W-:-:S07]  /*0220*/  IMAD R20, R0, R17, RZ ;  /* 0x0000001100147224 */ /* 0x002fce00078e02ff */
.L_x_0:
[C---:B--2---:R-:W-:Y:S01]  /*0230*/  IADD3 R8, P0, PT, R20.reuse, UR8, RZ ;  /* 0x0000000814087c10 */ /* 0x044fe2000ff1e0ff */
[----:B0-----:R-:W2:Y:S03]  /*0240*/  LDG.E R25, desc[UR4][R2.64] ;  /* 0x0000000402197981 */ /* 0x001ea6000c1e1900 */
[----:B------:R-:W-:Y:S01]  /*0250*/  LEA.HI.X.SX32 R9, R20, UR9, 0x1, P0 ;  /* 0x0000000914097c11 */ /* 0x000fe200080f0eff */
[----:B------:R-:W3:Y:S01]  /*0260*/  LDG.E R22, desc[UR4][R2.64+0x4] ;  /* 0x0000040402167981 */ /* 0x000ee2000c1e1900 */
[----:B------:R-:W-:Y:S02]  /*0270*/  IADD3 R12, P0, PT, R8, R17, RZ ;  /* 0x00000011080c7210 */ /* 0x000fe40007f1e0ff */
[C---:B------:R-:W-:Y:S01]  /*0280*/  IADD3 R10, P1, PT, R18.reuse, UR8, RZ ;  /* 0x00000008120a7c10 */ /* 0x040fe2000ff3e0ff */
[----:B------:R0:W4:Y:S01]  /*0290*/  LDG.E.U8 R0, desc[UR4][R8.64] ;  /* 0x0000000408007981 */ /* 0x000122000c1e1100 */
[----:B------:R-:W-:Y:S01]  /*02a0*/  IADD3.X R13, PT, PT, RZ, R9, RZ, P0, !PT ;  /* 0x00000009ff0d7210 */ /* 0x000fe200007fe4ff */
[----:B------:R-:W-:Y:S01]  /*02b0*/  IMAD.WIDE.U32 R14, R17, 0x2, R8 ;  /* 0x00000002110e7825 */ /* 0x000fe200078e0008 */
[----:B------:R-:W-:Y:S01]  /*02c0*/  LEA.HI.X.SX32 R11, R18, UR9, 0x1, P1 ;  /* 0x00000009120b7c11 */ /* 0x000fe200088f0eff */
[----:B------:R-:W5:Y:S01]  /*02d0*/  LDG.E R24, desc[UR4][R2.64+0x8] ;  /* 0x0000080402187981 */ /* 0x000f62000c1e1900 */
[----:B------:R-:W-:-:S03]  /*02e0*/  IADD3 R6, P1, PT, R10, R17, RZ ;  /* 0x000000110a067210 */ /* 0x000fc60007f3e0ff */
[----:B-1----:R1:W3:Y:S01]  /*02f0*/  LDG.E.U8 R26, desc[UR4][R12.64] ;  /* 0x000000040c1a7981 */ /* 0x0022e2000c1e1100 */
[----:B------:R-:W-:-:S03]  /*0300*/  IADD3 R4, P0, PT, R16, UR8, RZ ;  /* 0x0000000810047c10 */ /* 0x000fc6000ff1e0ff */
[----:B------:R1:W5:Y:S01]  /*0310*/  LDG.E.U8 R27, desc[UR4][R14.64] ;  /* 0x000000040e1b7981 */ /* 0x000362000c1e1100 */
[--C-:B------:R-:W-:Y:S01]  /*0320*/  IMAD.X R7, RZ, RZ, R11.reuse, P1 ;  /* 0x000000ffff077224 */ /* 0x100fe200008e060b */
[----:B------:R-:W-:Y:S02]  /*0330*/  LEA.HI.X.SX32 R5, R16, UR9, 0x1, P0 ;  /* 0x0000000910057c11 */ /* 0x000fe400080f0eff */
[----:B------:R-:W5:Y:S01]  /*0340*/  LDG.E.U8 R23, desc[UR4][R10.64] ;  /* 0x000000040a177981 */ /* 0x000f62000c1e1100 */
[----:B0-----:R-:W-:Y:S01]  /*0350*/  IADD3 R8, P0, PT, R4, R17, RZ ;  /* 0x0000001104087210 */ /* 0x001fe20007f1e0ff */
[----:B-1----:R-:W-:Y:S02]  /*0360*/  IMAD.WIDE.U32 R12, R17, 0x2, R10 ;  /* 0x00000002110c7825 */ /* 0x002fe400078e000a */
[----:B------:R-:W5:Y:S02]  /*0370*/  LDG.E.U8 R6, desc[UR4][R6.64] ;  /* 0x0000000406067981 */ /* 0x000f64000c1e1100 */
[----:B------:R-:W-:-:S02]  /*0380*/  IMAD.X R9, RZ, RZ, R5, P0 ;  /* 0x000000ffff097224 */ /* 0x000fc400000e0605 */
[----:B------:R-:W5:Y:S04]  /*0390*/  LDG.E R28, desc[UR4][R2.64+0xc] ;  /* 0x00000c04021c7981 */ /* 0x000f68000c1e1900 */
[----:B------:R-:W5:Y:S04]  /*03a0*/  LDG.E.U8 R12, desc[UR4][R12.64] ;  /* 0x000000040c0c7981 */ /* 0x000f68000c1e1100 */
[----:B------:R-:W5:Y:S01]  /*03b0*/  LDG.E R29, desc[UR4][R2.64+0x10] ;  /* 0x00001004021d7981 */ /* 0x000f62000c1e1900 */
[----:B------:R-:W-:-:S03]  /*03c0*/  IMAD.WIDE.U32 R14, R17, 0x2, R4 ;  /* 0x00000002110e7825 */ /* 0x000fc600078e0004 */
[----:B------:R-:W5:Y:S04]  /*03d0*/  LDG.E.U8 R8, desc[UR4][R8.64] ;  /* 0x0000000408087981 */ /* 0x000f68000c1e1100 */
[----:B------:R0:W5:Y:S04]  /*03e0*/  LDG.E.U8 R7, desc[UR4][R4.64] ;  /* 0x0000000404077981 */ /* 0x000168000c1e1100 */
[----:B------:R-:W5:Y:S04]  /*03f0*/  LDG.E R10, desc[UR4][R2.64+0x18] ;  /* 0x00001804020a7981 */ /* 0x000f68000c1e1900 */
[----:B------:R-:W5:Y:S04]  /*0400*/  LDG.E R9, desc[UR4][R2.64+0x14] ;  /* 0x0000140402097981 */ /* 0x000f68000c1e1900 */
[----:B------:R-:W5:Y:S04]  /*0410*/  LDG.E.U8 R14, desc[UR4][R14.64] ;  /* 0x000000040e0e7981 */ /* 0x000f68000c1e1100 */
[----:B------:R-:W5:Y:S04]  /*0420*/  LDG.E R4, desc[UR4][R2.64+0x1c] ;  /* 0x00001c0402047981 */ /* 0x000f68000c1e1900 */
[----:B------:R-:W5:Y:S01]  /*0430*/  LDG.E R11, desc[UR4][R2.64+0x20] ;  /* 0x00002004020b7981 */ /* 0x000f62000c1e1900 */
[----:B------:R-:W-:Y:S01]  /*0440*/  IADD3 R21, PT, PT, R21, 0x1, RZ ;  /* 0x0000000115157810 */ /* 0x000fe20007ffe0ff */
[----:B------:R-:W-:Y:S01]  /*0450*/  VIADD R16, R16, 0x1 ;  /* 0x0000000110107836 */ /* 0x000fe20000000000 */
[----:B------:R-:W-:Y:S01]  /*0460*/  IADD3 R20, PT, PT, R20, 0x1, RZ ;  /* 0x0000000114147810 */ /* 0x000fe20007ffe0ff */
[----:B------:R-:W-:Y:S01]  /*0470*/  VIADD R18, R18, 0x1 ;  /* 0x0000000112127836 */ /* 0x000fe20000000000 */
[----:B----4-:R-:W-:-:S05]  /*0480*/  I2FP.F32.U32 R0, R0 ;  /* 0x0000000000007245 */ /* 0x010fca0000201000 */
[----:B--2---:R-:W-:Y:S01]  /*0490*/  FFMA R25, R0, R25, RZ ;  /* 0x0000001900197223 */ /* 0x004fe200000000ff */
[----:B---3--:R-:W-:Y:S02]  /*04a0*/  I2FP.F32.U32 R26, R26 ;  /* 0x0000001a001a7245 */ /* 0x008fe40000201000 */
[----:B-----5:R-:W-:-:S03]  /*04b0*/  I2FP.F32.U32 R0, R27 ;  /* 0x0000001b00007245 */ /* 0x020fc60000201000 */
[----:B------:R-:W-:Y:S01]  /*04c0*/  FFMA R25, R26, R22, R25 ;  /* 0x000000161a197223 */ /* 0x000fe20000000019 */
[----:B------:R-:W-:-:S03]  /*04d0*/  I2FP.F32.U32 R22, R23 ;  /* 0x0000001700167245 */ /* 0x000fc60000201000 */
[----:B------:R-:W-:Y:S01]  /*04e0*/  FFMA R25, R0, R24, R25 ;  /* 0x0000001800197223 */ /* 0x000fe20000000019 */
[----:B0-----:R-:W-:-:S03]  /*04f0*/  I2FP.F32.U32 R5, R6 ;  /* 0x0000000600057245 */ /* 0x001fc60000201000 */
[----:B------:R-:W-:Y:S01]  /*0500*/  FFMA R22, R22, R28, R25 ;  /* 0x0000001c16167223 */ /* 0x000fe20000000019 */
[----:B------:R-:W-:-:S03]  /*0510*/  I2FP.F32.U32 R13, R12 ;  /* 0x0000000c000d7245 */ /* 0x000fc60000201000 */
[----:B------:R-:W-:Y:S01]  /*0520*/  FFMA R22, R5, R29, R22 ;  /* 0x0000001d05167223 */ /* 0x000fe20000000016 */
[----:B------:R-:W-:Y:S02]  /*0530*/  I2FP.F32.U32 R8, R8 ;  /* 0x0000000800087245 */ /* 0x000fe40000201000 */
[----:B------:R-:W-:Y:S01]  /*0540*/  I2FP.F32.U32 R0, R7 ;  /* 0x0000000700007245 */ /* 0x000fe20000201000 */
[----:B------:R-:W-:-:S04]  /*0550*/  FFMA R9, R13, R9, R22 ;  /* 0x000000090d097223 */ /* 0x000fc80000000016 */
[----:B------:R-:W-:Y:S01]  /*0560*/  FFMA R9, R0, R10, R9 ;  /* 0x0000000a00097223 */ /* 0x000fe20000000009 */
[----:B------:R-:W-:-:S03]  /*0570*/  I2FP.F32.U32 R5, R14 ;  /* 0x0000000e00057245 */ /* 0x000fc60000201000 */
[----:B------:R-:W-:-:S04]  /*0580*/  FFMA R4, R8, R4, R9 ;  /* 0x0000000408047223 */ /* 0x000fc80000000009 */
[----:B------:R-:W-:-:S06]  /*0590*/  FFMA R11, R5, R11, R4 ;  /* 0x0000000b050b7223 */ /* 0x000fcc0000000004 */
[----:B------:R-:W0:Y:S01]  /*05a0*/  F2I.TRUNC.NTZ R11, R11 ;  /* 0x0000000b000b7305 */ /* 0x000e22000020f100 */
[----:B------:R-:W-:-:S04]  /*05b0*/  IADD3 R4, P0, PT, R19, UR10, RZ ;  /* 0x0000000a13047c10 */ /* 0x000fc8000ff1e0ff */
[----:B------:R-:W-:Y:S02]  /*05c0*/  LEA.HI.X.SX32 R5, R19, UR11, 0x1, P0 ;  /* 0x0000000b13057c11 */ /* 0x000fe400080f0eff */
[----:B------:R-:W-:Y:S02]  /*05d0*/  ISETP.NE.AND P0, PT, R21, RZ, PT ;  /* 0x000000ff1500720c */ /* 0x000fe40003f05270 */
[----:B0-----:R-:W-:-:S04]  /*05e0*/  VIMNMX R0, PT, PT, RZ, R11, !PT ;  /* 0x0000000bff007248 */ /* 0x001fc80007fe0100 */
[----:B------:R-:W-:Y:S02]  /*05f0*/  VIMNMX R7, PT, PT, R0, 0xff, PT ;  /* 0x000000ff00077848 */ /* 0x000fe40003fe0100 */
[----:B------:R-:W-:-:S03]  /*0600*/  IADD3 R19, PT, PT, R19, 0x1, RZ ;  /* 0x0000000113137810 */ /* 0x000fc60007ffe0ff */
[----:B------:R1:W-:Y:S02]  /*0610*/  STG.E.U8 desc[UR4][R4.64], R7 ;  /* 0x0000000704007986 */ /* 0x0003e4000c101104 */
[----:B------:R-:W-:Y:S05]  /*0620*/  @P0 BRA `(.L_x_0) ;  /* 0xfffffffc00000947 */ /* 0x000fea000383ffff */
[----:B------:R-:W-:Y:S05]  /*0630*/  EXIT ;  /* 0x000000000000794d */ /* 0x000fea0003800000 */
.L_x_1:
[----:B------:R-:W-:-:S00]  /*0640*/  BRA `(.L_x_1) ;  /* 0xfffffffc00fc7947 */ /* 0x000fc0000383ffff */
[----:B------:R-:W-:-:S00]  /*0650*/  NOP ;  /* 0x0000000000007918 */ /* 0x000fc00000000000 */
        /* <DEDUP_REMOVED lines=10> */
.L_x_2:


//--------------------- .nv.shared.reserved.0     --------------------------
	.section	.nv.shared.reserved.0,"aw",@nobits
	.weak		__nv_reservedSMEM_offset_0_alias
	.size		__nv_reservedSMEM_offset_0_alias, 0, 64
	.other		__nv_reservedSMEM_offset_0_alias,@"STO_CUDA_RESERVED_SHARED STV_DEFAULT"
__nv_reservedSMEM_offset_0_alias:
	.zero		0
	.zero		64


//--------------------- .nv.constant0._Z20applyConvolutionCUDAPhS_iiiPf --------------------------
	.section	.nv.constant0._Z20applyConvolutionCUDAPhS_iiiPf,"a",@progbits
	.sectionflags	@""
	.align	4
.nv.constant0._Z20applyConvolutionCUDAPhS_iiiPf:
	.zero		936


//--------------------- SYMBOLS --------------------------

	.type		.nv.reservedSmem.offset0,@object
	.size		.nv.reservedSmem.offset0,0x4
